	.headerflags	@"EF_CUDA_TEXMODE_UNIFIED EF_CUDA_64BIT_ADDRESS EF_CUDA_ACCELERATORS EF_CUDA_SM90 EF_CUDA_VIRTUAL_SM(EF_CUDA_SM90)"
	.elftype	@"ET_EXEC"


//--------------------- .nv.info                  --------------------------
	.section	.nv.info,"",@"SHT_CUDA_INFO"
	.align	4


	//----- nvinfo : EIATTR_REGCOUNT
	.align		4
        /*0000*/ 	.byte	0x04, 0x2f
        /*0002*/ 	.short	(.L_2 - .L_1)
	.align		4
.L_1:
        /*0004*/ 	.word	index@(triton_poi_fused_native_group_norm_relu_52)
        /*0008*/ 	.word	0x00000012


	//----- nvinfo : EIATTR_MIN_STACK_SIZE
	.align		4
.L_2:
        /*000c*/ 	.byte	0x04, 0x12
        /*000e*/ 	.short	(.L_4 - .L_3)
	.align		4
.L_3:
        /*0010*/ 	.word	index@(triton_poi_fused_native_group_norm_relu_52)
        /*0014*/ 	.word	0x00000000


	//----- nvinfo : EIATTR_FRAME_SIZE
	.align		4
.L_4:
        /*0018*/ 	.byte	0x04, 0x11
        /*001a*/ 	.short	(.L_6 - .L_5)
	.align		4
.L_5:
        /*001c*/ 	.word	index@(triton_poi_fused_native_group_norm_relu_52)
        /*0020*/ 	.word	0x00000000


	//----- nvinfo : EIATTR_MIN_STACK_SIZE
	.align		4
.L_6:
        /*0024*/ 	.byte	0x04, 0x12
        /*0026*/ 	.short	(.L_8 - .L_7)
	.align		4
.L_7:
        /*0028*/ 	.word	index@(triton_poi_fused_native_group_norm_relu_52)
        /*002c*/ 	.word	0x00000000
.L_8:


//--------------------- .nv.info.triton_poi_fused_native_group_norm_relu_52 --------------------------
	.section	.nv.info.triton_poi_fused_native_group_norm_relu_52,"",@"SHT_CUDA_INFO"
	.sectionflags	@""
	.align	4


	//----- nvinfo : EIATTR_CUDA_API_VERSION
	.align		4
        /*0000*/ 	.byte	0x04, 0x37
        /*0002*/ 	.short	(.L_10 - .L_9)
.L_9:
        /*0004*/ 	.word	0x0000007c


	//----- nvinfo : EIATTR_KPARAM_INFO
	.align		4
.L_10:
        /*0008*/ 	.byte	0x04, 0x17
        /*000a*/ 	.short	(.L_12 - .L_11)
.L_11:
        /*000c*/ 	.word	0x00000000
        /*0010*/ 	.short	0x0006
        /*0012*/ 	.short	0x0030
        /*0014*/ 	.byte	0x00, 0xf0, 0x11, 0x00


	//----- nvinfo : EIATTR_KPARAM_INFO
	.align		4
.L_12:
        /*0018*/ 	.byte	0x04, 0x17
        /*001a*/ 	.short	(.L_14 - .L_13)
.L_13:
        /*001c*/ 	.word	0x00000000
        /*0020*/ 	.short	0x0005
        /*0022*/ 	.short	0x0028
        /*0024*/ 	.byte	0x00, 0xf4, 0x21, 0x00


	//----- nvinfo : EIATTR_KPARAM_INFO
	.align		4
.L_14:
        /*0028*/ 	.byte	0x04, 0x17
        /*002a*/ 	.short	(.L_16 - .L_15)
.L_15:
        /*002c*/ 	.word	0x00000000
        /*0030*/ 	.short	0x0004
        /*0032*/ 	.short	0x0020
        /*0034*/ 	.byte	0x00, 0xf4, 0x21, 0x00


	//----- nvinfo : EIATTR_KPARAM_INFO
	.align		4
.L_16:
        /*0038*/ 	.byte	0x04, 0x17
        /*003a*/ 	.short	(.L_18 - .L_17)
.L_17:
        /*003c*/ 	.word	0x00000000
        /*0040*/ 	.short	0x0003
        /*0042*/ 	.short	0x0018
        /*0044*/ 	.byte	0x00, 0xf4, 0x21, 0x00


	//----- nvinfo : EIATTR_KPARAM_INFO
	.align		4
.L_18:
        /*0048*/ 	.byte	0x04, 0x17
        /*004a*/ 	.short	(.L_20 - .L_19)
.L_19:
        /*004c*/ 	.word	0x00000000
        /*0050*/ 	.short	0x0002
        /*0052*/ 	.short	0x0010
        /*0054*/ 	.byte	0x00, 0xf4, 0x21, 0x00


	//----- nvinfo : EIATTR_KPARAM_INFO
	.align		4
.L_20:
        /*0058*/ 	.byte	0x04, 0x17
        /*005a*/ 	.short	(.L_22 - .L_21)
.L_21:
        /*005c*/ 	.word	0x00000000
        /*0060*/ 	.short	0x0001
        /*0062*/ 	.short	0x0008
        /*0064*/ 	.byte	0x00, 0xf4, 0x21, 0x00


	//----- nvinfo : EIATTR_KPARAM_INFO
	.align		4
.L_22:
        /*0068*/ 	.byte	0x04, 0x17
        /*006a*/ 	.short	(.L_24 - .L_23)
.L_23:
        /*006c*/ 	.word	0x00000000
        /*0070*/ 	.short	0x0000
        /*0072*/ 	.short	0x0000
        /*0074*/ 	.byte	0x00, 0xf4, 0x21, 0x00


	//----- nvinfo : EIATTR_SPARSE_MMA_MASK
	.align		4
.L_24:
        /*0078*/ 	.byte	0x03, 0x50
        /*007a*/ 	.short	0x0000


	//----- nvinfo : EIATTR_MAXREG_COUNT
	.align		4
        /*007c*/ 	.byte	0x03, 0x1b
        /*007e*/ 	.short	0x00ff


	//----- nvinfo : EIATTR_EXIT_INSTR_OFFSETS
	.align		4
        /*0080*/ 	.byte	0x04, 0x1c
        /*0082*/ 	.short	(.L_26 - .L_25)


	//   ....[0]....
.L_25:
        /*0084*/ 	.word	0x00000350


	//----- nvinfo : EIATTR_REQNTID
	.align		4
.L_26:
        /*0088*/ 	.byte	0x04, 0x10
        /*008a*/ 	.short	(.L_28 - .L_27)
.L_27:
        /*008c*/ 	.word	0x00000100
        /*0090*/ 	.word	0x00000001
        /*0094*/ 	.word	0x00000001


	//----- nvinfo : EIATTR_CBANK_PARAM_SIZE
	.align		4
.L_28:
        /*0098*/ 	.byte	0x03, 0x19
        /*009a*/ 	.short	0x0034


	//----- nvinfo : EIATTR_PARAM_CBANK
	.align		4
        /*009c*/ 	.byte	0x04, 0x0a
        /*009e*/ 	.short	(.L_30 - .L_29)
	.align		4
.L_29:
        /*00a0*/ 	.word	index@(.nv.constant0.triton_poi_fused_native_group_norm_relu_52)
        /*00a4*/ 	.short	0x0210
        /*00a6*/ 	.short	0x0034


	//----- nvinfo : EIATTR_SW_WAR
	.align		4
.L_30:
        /*00a8*/ 	.byte	0x04, 0x36
        /*00aa*/ 	.short	(.L_32 - .L_31)
.L_31:
        /*00ac*/ 	.word	0x00000008
.L_32:


//--------------------- .nv.callgraph             --------------------------
	.section	.nv.callgraph,"",@"SHT_CUDA_CALLGRAPH"
	.align	4
	.sectionentsize	8
	.align		4
        /*0000*/ 	.word	0x00000000
	.align		4
        /*0004*/ 	.word	0xffffffff
	.align		4
        /*0008*/ 	.word	0x00000000
	.align		4
        /*000c*/ 	.word	0xfffffffe
	.align		4
        /*0010*/ 	.word	0x00000000
	.align		4
        /*0014*/ 	.word	0xfffffffd
	.align		4
        /*0018*/ 	.word	0x00000000
	.align		4
        /*001c*/ 	.word	0xfffffffc


//--------------------- .nv.constant4             --------------------------
	.section	.nv.constant4,"a",@progbits
	.align	8
	.align		8
.nv.constant4:
        /*0000*/ 	.dword	_$_str


//--------------------- .text.triton_poi_fused_native_group_norm_relu_52 --------------------------
	.section	.text.triton_poi_fused_native_group_norm_relu_52,"ax",@progbits
	.align	128
        .global         triton_poi_fused_native_group_norm_relu_52
        .type           triton_poi_fused_native_group_norm_relu_52,@function
        .size           triton_poi_fused_native_group_norm_relu_52,(.L_x_1 - triton_poi_fused_native_group_norm_relu_52)
        .other          triton_poi_fused_native_group_norm_relu_52,@"STO_CUDA_ENTRY STV_DEFAULT"
triton_poi_fused_native_group_norm_relu_52:
.text.triton_poi_fused_native_group_norm_relu_52:
[----:B------:R-:W-:Y:S01]  /*0000*/  LDC R1, c[0x0][0x28] ;  /* 0x00000a00ff017b82 */ /* 0x000fe20000000800 */
[----:B------:R-:W1:Y:S07]  /*0010*/  S2R R0, SR_TID.X ;  /* 0x0000000000007919 */ /* 0x000e6e0000002100 */
[----:B------:R-:W2:Y:S01]  /*0020*/  LDC.64 R6, c[0x0][0x220] ;  /* 0x00008800ff067b82 */ /* 0x000ea20000000a00 */
[----:B------:R-:W-:Y:S01]  /*0030*/  ULDC.64 UR4, c[0x0][0x208] ;  /* 0x0000820000047ab9 */ /* 0x000fe20000000a00 */
[----:B------:R-:W3:Y:S06]  /*0040*/  S2R R5, SR_CTAID.X ;  /* 0x0000000000057919 */ /* 0x000eec0000002500 */
[----:B------:R-:W4:Y:S08]  /*0050*/  LDC.64 R10, c[0x0][0x218] ;  /* 0x00008600ff0a7b82 */ /* 0x000f300000000a00 */
[----:B------:R-:W5:Y:S08]  /*0060*/  LDC.64 R8, c[0x0][0x210] ;  /* 0x00008400ff087b82 */ /* 0x000f700000000a00 */
[----:B------:R-:W2:Y:S01]  /*0070*/  LDC.64 R14, c[0x0][0x228] ;  /* 0x00008a00ff0e7b82 */ /* 0x000ea20000000a00 */
[----:B-1----:R-:W-:Y:S01]  /*0080*/  IMAD.SHL.U32 R0, R0, 0x2, RZ ;  /* 0x0000000200007824 */ /* 0x002fe200078e00ff */
[----:B---3--:R-:W-:-:S04]  /*0090*/  SHF.R.S32.HI R3, RZ, 0x16, R5 ;  /* 0x00000016ff037819 */ /* 0x008fc80000011405 */
[----:B------:R-:W-:Y:S02]  /*00a0*/  LOP3.LUT R0, R0, 0x1fe, RZ, 0xc0, !PT ;  /* 0x000001fe00007812 */ /* 0x000fe400078ec0ff */
[----:B------:R-:W-:-:S03]  /*00b0*/  SGXT R3, R3, 0x1 ;  /* 0x000000010303781a */ /* 0x000fc60000000200 */
[----:B------:R-:W-:-:S05]  /*00c0*/  IMAD R0, R5, 0x200, R0 ;  /* 0x0000020005007824 */ /* 0x000fca00078e0200 */
[CC--:B------:R-:W-:Y:S02]  /*00d0*/  LEA.HI R2, R3.reuse, R0.reuse, RZ, 0xd ;  /* 0x0000000003027211 */ /* 0x0c0fe400078f68ff */
[----:B------:R-:W-:Y:S02]  /*00e0*/  LEA.HI R3, R3, R0, RZ, 0xf ;  /* 0x0000000003037211 */ /* 0x000fe400078f78ff */
[----:B------:R-:W-:Y:S02]  /*00f0*/  LOP3.LUT R5, R2, 0xffffe000, RZ, 0xc0, !PT ;  /* 0xffffe00002057812 */ /* 0x000fe400078ec0ff */
[----:B------:R-:W-:-:S03]  /*0100*/  SHF.R.S32.HI R3, RZ, 0xf, R3 ;  /* 0x0000000fff037819 */ /* 0x000fc60000011403 */
[----:B------:R-:W-:-:S05]  /*0110*/  IMAD.IADD R2, R0, 0x1, -R5 ;  /* 0x0000000100027824 */ /* 0x000fca00078e0a05 */
[----:B------:R-:W-:-:S04]  /*0120*/  PRMT R4, R2, 0x9910, RZ ;  /* 0x0000991002047816 */ /* 0x000fc800000000ff */
[----:B------:R-:W-:-:S04]  /*0130*/  SHF.R.S32.HI R4, RZ, 0xf, R4 ;  /* 0x0000000fff047819 */ /* 0x000fc80000011404 */
[----:B------:R-:W-:-:S04]  /*0140*/  LOP3.LUT R5, R4, 0xffff, RZ, 0xc0, !PT ;  /* 0x0000ffff04057812 */ /* 0x000fc800078ec0ff */
[----:B------:R-:W-:-:S04]  /*0150*/  LEA.HI R4, R5, R2, RZ, 0x18 ;  /* 0x0000000205047211 */ /* 0x000fc800078fc0ff */
[----:B------:R-:W-:-:S04]  /*0160*/  PRMT R4, R4, 0x9910, RZ ;  /* 0x0000991004047816 */ /* 0x000fc800000000ff */
[----:B------:R-:W-:-:S04]  /*0170*/  SHF.R.S32.HI R4, RZ, 0x8, R4 ;  /* 0x00000008ff047819 */ /* 0x000fc80000011404 */
[----:B------:R-:W-:-:S05]  /*0180*/  PRMT R4, R4, 0x9910, RZ ;  /* 0x0000991004047816 */ /* 0x000fca00000000ff */
[----:B------:R-:W-:Y:S02]  /*0190*/  IMAD R3, R3, 0x20, R4 ;  /* 0x0000002003037824 */ /* 0x000fe400078e0204 */
[----:B------:R-:W1:Y:S02]  /*01a0*/  LDC.64 R4, c[0x0][0x230] ;  /* 0x00008c00ff047b82 */ /* 0x000e640000000a00 */
[----:B--2---:R-:W-:-:S06]  /*01b0*/  IMAD.WIDE R12, R3, 0x4, R6 ;  /* 0x00000004030c7825 */ /* 0x004fcc00078e0206 */
[----:B------:R-:W2:Y:S01]  /*01c0*/  LDG.E.EL R12, desc[UR4][R12.64] ;  /* 0x000000040c0c7981 */ /* 0x000ea2000c2e1900 */
[----:B----4-:R-:W-:-:S04]  /*01d0*/  IMAD.WIDE R10, R3, 0x4, R10 ;  /* 0x00000004030a7825 */ /* 0x010fc800078e020a */
[----:B-----5:R-:W-:Y:S02]  /*01e0*/  IMAD.WIDE R6, R0, 0x4, R8 ;  /* 0x0000000400067825 */ /* 0x020fe400078e0208 */
[----:B------:R-:W3:Y:S04]  /*01f0*/  LDG.E.EL R10, desc[UR4][R10.64] ;  /* 0x000000040a0a7981 */ /* 0x000ee8000c2e1900 */
[----:B------:R-:W3:Y:S01]  /*0200*/  LDG.E.64 R6, desc[UR4][R6.64] ;  /* 0x0000000406067981 */ /* 0x000ee2000c1e1b00 */
[----:B0-----:R-:W-:-:S04]  /*0210*/  IMAD.WIDE R8, R2, 0x4, R14 ;  /* 0x0000000402087825 */ /* 0x001fc800078e020e */
[----:B-1----:R-:W-:Y:S02]  /*0220*/  IMAD.WIDE R4, R2, 0x4, R4 ;  /* 0x0000000402047825 */ /* 0x002fe400078e0204 */
[----:B------:R-:W4:Y:S04]  /*0230*/  LDG.E.EL.64 R2, desc[UR4][R8.64] ;  /* 0x0000000408027981 */ /* 0x000f28000c2e1b00 */
[----:B------:R-:W4:Y:S01]  /*0240*/  LDG.E.EL.64 R4, desc[UR4][R4.64] ;  /* 0x0000000404047981 */ /* 0x000f22000c2e1b00 */
[----:B------:R-:W-:-:S04]  /*0250*/  IMAD.MOV.U32 R15, RZ, RZ, 0x3a800000 ;  /* 0x3a800000ff0f7424 */ /* 0x000fc800078e00ff */
[----:B--2---:R-:W-:Y:S02]  /*0260*/  FFMA R14, R12, R15, 9.9999997473787516356e-06 ;  /* 0x3727c5ac0c0e7423 */ /* 0x004fe4000000000f */
[----:B------:R-:W0:Y:S04]  /*0270*/  LDC.64 R12, c[0x0][0x238] ;  /* 0x00008e00ff0c7b82 */ /* 0x000e280000000a00 */
[----:B------:R-:W1:Y:S01]  /*0280*/  MUFU.RSQ R14, R14 ;  /* 0x0000000e000e7308 */ /* 0x000e620000001400 */
[--C-:B---3--:R-:W-:Y:S01]  /*0290*/  FADD R15, R6, -R10.reuse ;  /* 0x8000000a060f7221 */ /* 0x108fe20000000000 */
[----:B------:R-:W-:-:S03]  /*02a0*/  FADD R11, R7, -R10 ;  /* 0x8000000a070b7221 */ /* 0x000fc60000000000 */
[C---:B-1----:R-:W-:Y:S01]  /*02b0*/  FMUL R15, R14.reuse, R15 ;  /* 0x0000000f0e0f7220 */ /* 0x042fe20000400000 */
[----:B------:R-:W-:-:S03]  /*02c0*/  FMUL R6, R14, R11 ;  /* 0x0000000b0e067220 */ /* 0x000fc60000400000 */
[----:B----4-:R-:W-:Y:S01]  /*02d0*/  FFMA R15, R2, R15, R4 ;  /* 0x0000000f020f7223 */ /* 0x010fe20000000004 */
[----:B------:R-:W-:Y:S01]  /*02e0*/  FFMA R6, R3, R6, R5 ;  /* 0x0000000603067223 */ /* 0x000fe20000000005 */
[----:B0-----:R-:W-:-:S03]  /*02f0*/  IMAD.WIDE R2, R0, 0x4, R12 ;  /* 0x0000000400027825 */ /* 0x001fc600078e020c */
[C---:B------:R-:W-:Y:S02]  /*0300*/  FSETP.GEU.AND P0, PT, R15.reuse, RZ, PT ;  /* 0x000000ff0f00720b */ /* 0x040fe40003f0e000 */
[C---:B------:R-:W-:Y:S02]  /*0310*/  FSETP.GEU.AND P1, PT, R6.reuse, RZ, PT ;  /* 0x000000ff0600720b */ /* 0x040fe40003f2e000 */
[----:B------:R-:W-:Y:S02]  /*0320*/  FSEL R4, R15, RZ, P0 ;  /* 0x000000ff0f047208 */ /* 0x000fe40000000000 */
[----:B------:R-:W-:-:S05]  /*0330*/  FSEL R5, R6, RZ, P1 ;  /* 0x000000ff06057208 */ /* 0x000fca0000800000 */
[----:B------:R-:W-:Y:S01]  /*0340*/  STG.E.64 desc[UR4][R2.64], R4 ;  /* 0x0000000402007986 */ /* 0x000fe2000c101b04 */
[----:B------:R-:W-:Y:S05]  /*0350*/  EXIT ;  /* 0x000000000000794d */ /* 0x000fea0003800000 */
.L_x_0:
[----:B------:R-:W-:-:S00]  /*0360*/  BRA `(.L_x_0) ;  /* 0xfffffffc00fc7947 */ /* 0x000fc0000383ffff */
[----:B------:R-:W-:-:S00]  /*0370*/  NOP ;  /* 0x0000000000007918 */ /* 0x000fc00000000000 */
        /* <DEDUP_REMOVED lines=8> */
.L_x_1:


//--------------------- .nv.global.init           --------------------------
	.section	.nv.global.init,"aw",@progbits
.nv.global.init:
	.type		_$_str,@object
	.size		_$_str,(.L_0 - _$_str)
_$_str:
        /*0000*/ 	.byte	0x5f, 0x5f, 0x43, 0x55, 0x44, 0x41, 0x5f, 0x46, 0x54, 0x5a, 0x00
.L_0:


//--------------------- .nv.constant0.triton_poi_fused_native_group_norm_relu_52 --------------------------
	.section	.nv.constant0.triton_poi_fused_native_group_norm_relu_52,"a",@progbits
	.sectionflags	@""
	.align	4
.nv.constant0.triton_poi_fused_native_group_norm_relu_52:
	.zero		580
